//
// Generated by NVIDIA NVVM Compiler
//
// Compiler Build ID: CL-36424714
// Cuda compilation tools, release 13.0, V13.0.88
// Based on NVVM 20.0.0
//

.version 9.0
.target sm_100
.address_size 64

	// .globl	_Z10convKernelPdS_S_
.const .align 8 .b8 D_F[17280];
// _ZZ15convTiledKernelPdS_S_E7ds_tile has been demoted

.visible .entry _Z10convKernelPdS_S_(
	.param .u64 .ptr .align 1 _Z10convKernelPdS_S__param_0,
	.param .u64 .ptr .align 1 _Z10convKernelPdS_S__param_1,
	.param .u64 .ptr .align 1 _Z10convKernelPdS_S__param_2
)
{
	.reg .b32 	%r<46>;
	.reg .b64 	%rd<65>;
	.reg .b64 	%fd<83>;

	ld.param.u64 	%rd1, [_Z10convKernelPdS_S__param_0];
	ld.param.u64 	%rd2, [_Z10convKernelPdS_S__param_1];
	ld.param.u64 	%rd3, [_Z10convKernelPdS_S__param_2];
	cvta.to.global.u64 	%rd4, %rd3;
	cvta.to.global.u64 	%rd5, %rd1;
	cvta.to.global.u64 	%rd6, %rd2;
	mov.u32 	%r1, %ctaid.y;
	mov.u32 	%r2, %ntid.y;
	mov.u32 	%r3, %tid.y;
	mad.lo.s32 	%r4, %r1, %r2, %r3;
	mov.u32 	%r5, %ctaid.x;
	mov.u32 	%r6, %ntid.x;
	mov.u32 	%r7, %tid.x;
	mad.lo.s32 	%r8, %r5, %r6, %r7;
	mov.u32 	%r9, %ctaid.z;
	mov.u32 	%r10, %ntid.z;
	mov.u32 	%r11, %tid.z;
	mad.lo.s32 	%r12, %r9, %r10, %r11;
	mul.lo.s32 	%r13, %r12, 27;
	shl.b32 	%r14, %r12, 24;
	shl.b32 	%r15, %r8, 12;
	add.s32 	%r16, %r15, %r4;
	add.s32 	%r17, %r16, %r14;
	mul.wide.u32 	%rd7, %r17, 8;
	add.s64 	%rd8, %rd4, %rd7;
	ld.global.f64 	%fd1, [%rd8];
	mul.wide.u32 	%rd9, %r13, 8;
	add.s64 	%rd10, %rd6, %rd9;
	ld.global.f64 	%fd2, [%rd10+64];
	shl.b32 	%r18, %r8, 1;
	add.s32 	%r19, %r16, %r18;
	mul.wide.u32 	%rd11, %r19, 8;
	add.s64 	%rd12, %rd5, %rd11;
	ld.global.f64 	%fd3, [%rd12];
	fma.rn.f64 	%fd4, %fd2, %fd3, %fd1;
	st.global.f64 	[%rd8], %fd4;
	ld.global.f64 	%fd5, [%rd10+40];
	add.s32 	%r20, %r19, 4098;
	mul.wide.u32 	%rd13, %r20, 8;
	add.s64 	%rd14, %rd5, %rd13;
	ld.global.f64 	%fd6, [%rd14];
	fma.rn.f64 	%fd7, %fd5, %fd6, %fd4;
	st.global.f64 	[%rd8], %fd7;
	ld.global.f64 	%fd8, [%rd10+16];
	add.s32 	%r21, %r19, 8196;
	mul.wide.u32 	%rd15, %r21, 8;
	add.s64 	%rd16, %rd5, %rd15;
	ld.global.f64 	%fd9, [%rd16];
	fma.rn.f64 	%fd10, %fd8, %fd9, %fd7;
	st.global.f64 	[%rd8], %fd10;
	ld.global.f64 	%fd11, [%rd10+56];
	add.s32 	%r22, %r19, 1;
	mul.wide.u32 	%rd17, %r22, 8;
	add.s64 	%rd18, %rd5, %rd17;
	ld.global.f64 	%fd12, [%rd18];
	fma.rn.f64 	%fd13, %fd11, %fd12, %fd10;
	st.global.f64 	[%rd8], %fd13;
	ld.global.f64 	%fd14, [%rd10+32];
	add.s32 	%r23, %r19, 4099;
	mul.wide.u32 	%rd19, %r23, 8;
	add.s64 	%rd20, %rd5, %rd19;
	ld.global.f64 	%fd15, [%rd20];
	fma.rn.f64 	%fd16, %fd14, %fd15, %fd13;
	st.global.f64 	[%rd8], %fd16;
	ld.global.f64 	%fd17, [%rd10+8];
	add.s32 	%r24, %r19, 8197;
	mul.wide.u32 	%rd21, %r24, 8;
	add.s64 	%rd22, %rd5, %rd21;
	ld.global.f64 	%fd18, [%rd22];
	fma.rn.f64 	%fd19, %fd17, %fd18, %fd16;
	st.global.f64 	[%rd8], %fd19;
	ld.global.f64 	%fd20, [%rd10+48];
	add.s32 	%r25, %r19, 2;
	mul.wide.u32 	%rd23, %r25, 8;
	add.s64 	%rd24, %rd5, %rd23;
	ld.global.f64 	%fd21, [%rd24];
	fma.rn.f64 	%fd22, %fd20, %fd21, %fd19;
	st.global.f64 	[%rd8], %fd22;
	ld.global.f64 	%fd23, [%rd10+24];
	add.s32 	%r26, %r19, 4100;
	mul.wide.u32 	%rd25, %r26, 8;
	add.s64 	%rd26, %rd5, %rd25;
	ld.global.f64 	%fd24, [%rd26];
	fma.rn.f64 	%fd25, %fd23, %fd24, %fd22;
	st.global.f64 	[%rd8], %fd25;
	ld.global.f64 	%fd26, [%rd10];
	add.s32 	%r27, %r19, 8198;
	mul.wide.u32 	%rd27, %r27, 8;
	add.s64 	%rd28, %rd5, %rd27;
	ld.global.f64 	%fd27, [%rd28];
	fma.rn.f64 	%fd28, %fd26, %fd27, %fd25;
	st.global.f64 	[%rd8], %fd28;
	ld.global.f64 	%fd29, [%rd10+136];
	add.s32 	%r28, %r19, 16793604;
	mul.wide.u32 	%rd29, %r28, 8;
	add.s64 	%rd30, %rd5, %rd29;
	ld.global.f64 	%fd30, [%rd30];
	fma.rn.f64 	%fd31, %fd29, %fd30, %fd28;
	st.global.f64 	[%rd8], %fd31;
	ld.global.f64 	%fd32, [%rd10+112];
	add.s32 	%r29, %r19, 16797702;
	mul.wide.u32 	%rd31, %r29, 8;
	add.s64 	%rd32, %rd5, %rd31;
	ld.global.f64 	%fd33, [%rd32];
	fma.rn.f64 	%fd34, %fd32, %fd33, %fd31;
	st.global.f64 	[%rd8], %fd34;
	ld.global.f64 	%fd35, [%rd10+88];
	add.s32 	%r30, %r19, 16801800;
	mul.wide.u32 	%rd33, %r30, 8;
	add.s64 	%rd34, %rd5, %rd33;
	ld.global.f64 	%fd36, [%rd34];
	fma.rn.f64 	%fd37, %fd35, %fd36, %fd34;
	st.global.f64 	[%rd8], %fd37;
	ld.global.f64 	%fd38, [%rd10+128];
	add.s32 	%r31, %r19, 16793605;
	mul.wide.u32 	%rd35, %r31, 8;
	add.s64 	%rd36, %rd5, %rd35;
	ld.global.f64 	%fd39, [%rd36];
	fma.rn.f64 	%fd40, %fd38, %fd39, %fd37;
	st.global.f64 	[%rd8], %fd40;
	ld.global.f64 	%fd41, [%rd10+104];
	add.s32 	%r32, %r19, 16797703;
	mul.wide.u32 	%rd37, %r32, 8;
	add.s64 	%rd38, %rd5, %rd37;
	ld.global.f64 	%fd42, [%rd38];
	fma.rn.f64 	%fd43, %fd41, %fd42, %fd40;
	st.global.f64 	[%rd8], %fd43;
	ld.global.f64 	%fd44, [%rd10+80];
	add.s32 	%r33, %r19, 16801801;
	mul.wide.u32 	%rd39, %r33, 8;
	add.s64 	%rd40, %rd5, %rd39;
	ld.global.f64 	%fd45, [%rd40];
	fma.rn.f64 	%fd46, %fd44, %fd45, %fd43;
	st.global.f64 	[%rd8], %fd46;
	ld.global.f64 	%fd47, [%rd10+120];
	add.s32 	%r34, %r19, 16793606;
	mul.wide.u32 	%rd41, %r34, 8;
	add.s64 	%rd42, %rd5, %rd41;
	ld.global.f64 	%fd48, [%rd42];
	fma.rn.f64 	%fd49, %fd47, %fd48, %fd46;
	st.global.f64 	[%rd8], %fd49;
	ld.global.f64 	%fd50, [%rd10+96];
	add.s32 	%r35, %r19, 16797704;
	mul.wide.u32 	%rd43, %r35, 8;
	add.s64 	%rd44, %rd5, %rd43;
	ld.global.f64 	%fd51, [%rd44];
	fma.rn.f64 	%fd52, %fd50, %fd51, %fd49;
	st.global.f64 	[%rd8], %fd52;
	ld.global.f64 	%fd53, [%rd10+72];
	add.s32 	%r36, %r19, 16801802;
	mul.wide.u32 	%rd45, %r36, 8;
	add.s64 	%rd46, %rd5, %rd45;
	ld.global.f64 	%fd54, [%rd46];
	fma.rn.f64 	%fd55, %fd53, %fd54, %fd52;
	st.global.f64 	[%rd8], %fd55;
	ld.global.f64 	%fd56, [%rd10+208];
	add.s32 	%r37, %r19, 33587208;
	mul.wide.u32 	%rd47, %r37, 8;
	add.s64 	%rd48, %rd5, %rd47;
	ld.global.f64 	%fd57, [%rd48];
	fma.rn.f64 	%fd58, %fd56, %fd57, %fd55;
	st.global.f64 	[%rd8], %fd58;
	ld.global.f64 	%fd59, [%rd10+184];
	add.s32 	%r38, %r19, 33591306;
	mul.wide.u32 	%rd49, %r38, 8;
	add.s64 	%rd50, %rd5, %rd49;
	ld.global.f64 	%fd60, [%rd50];
	fma.rn.f64 	%fd61, %fd59, %fd60, %fd58;
	st.global.f64 	[%rd8], %fd61;
	ld.global.f64 	%fd62, [%rd10+160];
	add.s32 	%r39, %r19, 33595404;
	mul.wide.u32 	%rd51, %r39, 8;
	add.s64 	%rd52, %rd5, %rd51;
	ld.global.f64 	%fd63, [%rd52];
	fma.rn.f64 	%fd64, %fd62, %fd63, %fd61;
	st.global.f64 	[%rd8], %fd64;
	ld.global.f64 	%fd65, [%rd10+200];
	add.s32 	%r40, %r19, 33587209;
	mul.wide.u32 	%rd53, %r40, 8;
	add.s64 	%rd54, %rd5, %rd53;
	ld.global.f64 	%fd66, [%rd54];
	fma.rn.f64 	%fd67, %fd65, %fd66, %fd64;
	st.global.f64 	[%rd8], %fd67;
	ld.global.f64 	%fd68, [%rd10+176];
	add.s32 	%r41, %r19, 33591307;
	mul.wide.u32 	%rd55, %r41, 8;
	add.s64 	%rd56, %rd5, %rd55;
	ld.global.f64 	%fd69, [%rd56];
	fma.rn.f64 	%fd70, %fd68, %fd69, %fd67;
	st.global.f64 	[%rd8], %fd70;
	ld.global.f64 	%fd71, [%rd10+152];
	add.s32 	%r42, %r19, 33595405;
	mul.wide.u32 	%rd57, %r42, 8;
	add.s64 	%rd58, %rd5, %rd57;
	ld.global.f64 	%fd72, [%rd58];
	fma.rn.f64 	%fd73, %fd71, %fd72, %fd70;
	st.global.f64 	[%rd8], %fd73;
	ld.global.f64 	%fd74, [%rd10+192];
	add.s32 	%r43, %r19, 33587210;
	mul.wide.u32 	%rd59, %r43, 8;
	add.s64 	%rd60, %rd5, %rd59;
	ld.global.f64 	%fd75, [%rd60];
	fma.rn.f64 	%fd76, %fd74, %fd75, %fd73;
	st.global.f64 	[%rd8], %fd76;
	ld.global.f64 	%fd77, [%rd10+168];
	add.s32 	%r44, %r19, 33591308;
	mul.wide.u32 	%rd61, %r44, 8;
	add.s64 	%rd62, %rd5, %rd61;
	ld.global.f64 	%fd78, [%rd62];
	fma.rn.f64 	%fd79, %fd77, %fd78, %fd76;
	st.global.f64 	[%rd8], %fd79;
	ld.global.f64 	%fd80, [%rd10+144];
	add.s32 	%r45, %r19, 33595406;
	mul.wide.u32 	%rd63, %r45, 8;
	add.s64 	%rd64, %rd5, %rd63;
	ld.global.f64 	%fd81, [%rd64];
	fma.rn.f64 	%fd82, %fd80, %fd81, %fd79;
	st.global.f64 	[%rd8], %fd82;
	ret;

}
	// .globl	_Z15convTiledKernelPdS_S_
.visible .entry _Z15convTiledKernelPdS_S_(
	.param .u64 .ptr .align 1 _Z15convTiledKernelPdS_S__param_0,
	.param .u64 .ptr .align 1 _Z15convTiledKernelPdS_S__param_1,
	.param .u64 .ptr .align 1 _Z15convTiledKernelPdS_S__param_2
)
{
	.reg .pred 	%p<12>;
	.reg .b32 	%r<70>;
	.reg .b64 	%rd<65>;
	.reg .b64 	%fd<110>;
	// demoted variable
	.shared .align 8 .b8 _ZZ15convTiledKernelPdS_S_E7ds_tile[27744];
	ld.param.u64 	%rd4, [_Z15convTiledKernelPdS_S__param_0];
	ld.param.u64 	%rd2, [_Z15convTiledKernelPdS_S__param_1];
	ld.param.u64 	%rd3, [_Z15convTiledKernelPdS_S__param_2];
	cvta.to.global.u64 	%rd1, %rd4;
	mov.u32 	%r5, %ctaid.x;
	mov.u32 	%r6, %ctaid.y;
	mov.u32 	%r7, %ntid.x;
	mov.u32 	%r8, %ntid.y;
	mov.u32 	%r1, %tid.x;
	mov.u32 	%r2, %tid.y;
	mul.lo.s32 	%r3, %r5, %r7;
	mul.lo.s32 	%r4, %r6, %r8;
	setp.gt.s32 	%p1, %r2, 1;
	@%p1 bra 	$L__BB1_4;
	setp.eq.s32 	%p5, %r2, 0;
	@%p5 bra 	$L__BB1_10;
	setp.eq.s32 	%p6, %r2, 1;
	@%p6 bra 	$L__BB1_3;
	bra.uni 	$L__BB1_19;
$L__BB1_3:
	add.s32 	%r39, %r3, %r1;
	mad.lo.s32 	%r40, %r39, 4098, %r4;
	add.s32 	%r41, %r40, 33;
	mul.wide.u32 	%rd41, %r41, 8;
	add.s64 	%rd42, %rd1, %rd41;
	ld.global.f64 	%fd19, [%rd42];
	mov.u32 	%r42, _ZZ15convTiledKernelPdS_S_E7ds_tile;
	mad.lo.s32 	%r43, %r1, 272, %r42;
	st.shared.f64 	[%r43+536], %fd19;
	add.s32 	%r44, %r40, 16793637;
	mul.wide.u32 	%rd43, %r44, 8;
	add.s64 	%rd44, %rd1, %rd43;
	ld.global.f64 	%fd20, [%rd44];
	st.shared.f64 	[%r43+9784], %fd20;
	add.s32 	%r45, %r40, 33587241;
	mul.wide.u32 	%rd45, %r45, 8;
	add.s64 	%rd46, %rd1, %rd45;
	ld.global.f64 	%fd21, [%rd46];
	st.shared.f64 	[%r43+19032], %fd21;
	bra.uni 	$L__BB1_19;
$L__BB1_4:
	setp.eq.s32 	%p2, %r2, 2;
	@%p2 bra 	$L__BB1_11;
	setp.eq.s32 	%p3, %r2, 3;
	@%p3 bra 	$L__BB1_12;
	setp.eq.s32 	%p4, %r2, 4;
	@%p4 bra 	$L__BB1_7;
	bra.uni 	$L__BB1_19;
$L__BB1_7:
	setp.gt.s32 	%p7, %r1, 1;
	@%p7 bra 	$L__BB1_15;
	setp.eq.s32 	%p10, %r1, 0;
	@%p10 bra 	$L__BB1_9;
	bra.uni 	$L__BB1_13;
$L__BB1_9:
	mad.lo.s32 	%r21, %r3, 4098, %r4;
	mul.wide.u32 	%rd23, %r21, 8;
	add.s64 	%rd24, %rd1, %rd23;
	ld.global.f64 	%fd10, [%rd24];
	st.shared.f64 	[_ZZ15convTiledKernelPdS_S_E7ds_tile], %fd10;
	add.s32 	%r22, %r21, 16793604;
	mul.wide.u32 	%rd25, %r22, 8;
	add.s64 	%rd26, %rd1, %rd25;
	ld.global.f64 	%fd11, [%rd26];
	st.shared.f64 	[_ZZ15convTiledKernelPdS_S_E7ds_tile+9248], %fd11;
	add.s32 	%r23, %r21, 33587208;
	mul.wide.u32 	%rd27, %r23, 8;
	add.s64 	%rd28, %rd1, %rd27;
	ld.global.f64 	%fd12, [%rd28];
	st.shared.f64 	[_ZZ15convTiledKernelPdS_S_E7ds_tile+18496], %fd12;
	bra.uni 	$L__BB1_19;
$L__BB1_10:
	add.s32 	%r46, %r3, %r1;
	mad.lo.s32 	%r47, %r46, 4098, %r4;
	mul.wide.u32 	%rd47, %r47, 8;
	add.s64 	%rd48, %rd1, %rd47;
	ld.global.f64 	%fd22, [%rd48];
	mov.u32 	%r48, _ZZ15convTiledKernelPdS_S_E7ds_tile;
	mad.lo.s32 	%r49, %r1, 272, %r48;
	st.shared.f64 	[%r49+272], %fd22;
	add.s32 	%r50, %r47, 16793604;
	mul.wide.u32 	%rd49, %r50, 8;
	add.s64 	%rd50, %rd1, %rd49;
	ld.global.f64 	%fd23, [%rd50];
	st.shared.f64 	[%r49+9520], %fd23;
	add.s32 	%r51, %r47, 33587208;
	mul.wide.u32 	%rd51, %r51, 8;
	add.s64 	%rd52, %rd1, %rd51;
	ld.global.f64 	%fd24, [%rd52];
	st.shared.f64 	[%r49+18768], %fd24;
	bra.uni 	$L__BB1_19;
$L__BB1_11:
	add.s32 	%r32, %r4, %r1;
	mad.lo.s32 	%r33, %r3, 4098, %r32;
	mul.wide.u32 	%rd35, %r33, 8;
	add.s64 	%rd36, %rd1, %rd35;
	ld.global.f64 	%fd16, [%rd36];
	shl.b32 	%r34, %r1, 3;
	mov.u32 	%r35, _ZZ15convTiledKernelPdS_S_E7ds_tile;
	add.s32 	%r36, %r35, %r34;
	st.shared.f64 	[%r36+8], %fd16;
	add.s32 	%r37, %r33, 16793604;
	mul.wide.u32 	%rd37, %r37, 8;
	add.s64 	%rd38, %rd1, %rd37;
	ld.global.f64 	%fd17, [%rd38];
	st.shared.f64 	[%r36+9256], %fd17;
	add.s32 	%r38, %r33, 33587208;
	mul.wide.u32 	%rd39, %r38, 8;
	add.s64 	%rd40, %rd1, %rd39;
	ld.global.f64 	%fd18, [%rd40];
	st.shared.f64 	[%r36+18504], %fd18;
	bra.uni 	$L__BB1_19;
$L__BB1_12:
	add.s32 	%r24, %r1, %r4;
	mad.lo.s32 	%r25, %r3, 4098, %r24;
	add.s32 	%r26, %r25, 135234;
	mul.wide.u32 	%rd29, %r26, 8;
	add.s64 	%rd30, %rd1, %rd29;
	ld.global.f64 	%fd13, [%rd30];
	shl.b32 	%r27, %r1, 3;
	mov.u32 	%r28, _ZZ15convTiledKernelPdS_S_E7ds_tile;
	add.s32 	%r29, %r28, %r27;
	st.shared.f64 	[%r29+8984], %fd13;
	add.s32 	%r30, %r25, 16928838;
	mul.wide.u32 	%rd31, %r30, 8;
	add.s64 	%rd32, %rd1, %rd31;
	ld.global.f64 	%fd14, [%rd32];
	st.shared.f64 	[%r29+18232], %fd14;
	add.s32 	%r31, %r25, 33722442;
	mul.wide.u32 	%rd33, %r31, 8;
	add.s64 	%rd34, %rd1, %rd33;
	ld.global.f64 	%fd15, [%rd34];
	st.shared.f64 	[%r29+27480], %fd15;
	bra.uni 	$L__BB1_19;
$L__BB1_13:
	setp.eq.s32 	%p11, %r1, 1;
	@%p11 bra 	$L__BB1_14;
	bra.uni 	$L__BB1_19;
$L__BB1_14:
	mad.lo.s32 	%r17, %r3, 4098, %r4;
	add.s32 	%r18, %r17, 135234;
	mul.wide.u32 	%rd17, %r18, 8;
	add.s64 	%rd18, %rd1, %rd17;
	ld.global.f64 	%fd7, [%rd18];
	st.shared.f64 	[_ZZ15convTiledKernelPdS_S_E7ds_tile+8976], %fd7;
	add.s32 	%r19, %r17, 16928838;
	mul.wide.u32 	%rd19, %r19, 8;
	add.s64 	%rd20, %rd1, %rd19;
	ld.global.f64 	%fd8, [%rd20];
	st.shared.f64 	[_ZZ15convTiledKernelPdS_S_E7ds_tile+18224], %fd8;
	add.s32 	%r20, %r17, 33722442;
	mul.wide.u32 	%rd21, %r20, 8;
	add.s64 	%rd22, %rd1, %rd21;
	ld.global.f64 	%fd9, [%rd22];
	st.shared.f64 	[_ZZ15convTiledKernelPdS_S_E7ds_tile+27472], %fd9;
	bra.uni 	$L__BB1_19;
$L__BB1_15:
	setp.eq.s32 	%p8, %r1, 2;
	@%p8 bra 	$L__BB1_18;
	setp.eq.s32 	%p9, %r1, 3;
	@%p9 bra 	$L__BB1_17;
	bra.uni 	$L__BB1_19;
$L__BB1_17:
	mad.lo.s32 	%r9, %r3, 4098, %r4;
	add.s32 	%r10, %r9, 135267;
	mul.wide.u32 	%rd5, %r10, 8;
	add.s64 	%rd6, %rd1, %rd5;
	ld.global.f64 	%fd1, [%rd6];
	st.shared.f64 	[_ZZ15convTiledKernelPdS_S_E7ds_tile+9240], %fd1;
	add.s32 	%r11, %r9, 16928871;
	mul.wide.u32 	%rd7, %r11, 8;
	add.s64 	%rd8, %rd1, %rd7;
	ld.global.f64 	%fd2, [%rd8];
	st.shared.f64 	[_ZZ15convTiledKernelPdS_S_E7ds_tile+18488], %fd2;
	add.s32 	%r12, %r9, 33722475;
	mul.wide.u32 	%rd9, %r12, 8;
	add.s64 	%rd10, %rd1, %rd9;
	ld.global.f64 	%fd3, [%rd10];
	st.shared.f64 	[_ZZ15convTiledKernelPdS_S_E7ds_tile+27736], %fd3;
	bra.uni 	$L__BB1_19;
$L__BB1_18:
	mad.lo.s32 	%r13, %r3, 4098, %r4;
	add.s32 	%r14, %r13, 33;
	mul.wide.u32 	%rd11, %r14, 8;
	add.s64 	%rd12, %rd1, %rd11;
	ld.global.f64 	%fd4, [%rd12];
	st.shared.f64 	[_ZZ15convTiledKernelPdS_S_E7ds_tile+264], %fd4;
	add.s32 	%r15, %r13, 16793637;
	mul.wide.u32 	%rd13, %r15, 8;
	add.s64 	%rd14, %rd1, %rd13;
	ld.global.f64 	%fd5, [%rd14];
	st.shared.f64 	[_ZZ15convTiledKernelPdS_S_E7ds_tile+9512], %fd5;
	add.s32 	%r16, %r13, 33587241;
	mul.wide.u32 	%rd15, %r16, 8;
	add.s64 	%rd16, %rd1, %rd15;
	ld.global.f64 	%fd6, [%rd16];
	st.shared.f64 	[_ZZ15convTiledKernelPdS_S_E7ds_tile+18760], %fd6;
$L__BB1_19:
	mov.u32 	%r52, %tid.z;
	mov.u32 	%r53, %ntid.z;
	mov.u32 	%r54, %ctaid.z;
	cvta.to.global.u64 	%rd53, %rd2;
	cvta.to.global.u64 	%rd54, %rd3;
	add.s32 	%r55, %r3, %r1;
	add.s32 	%r56, %r4, %r2;
	mad.lo.s32 	%r57, %r55, 4098, %r56;
	mad.lo.s32 	%r58, %r1, 34, %r2;
	mul.wide.u32 	%rd55, %r57, 8;
	add.s64 	%rd56, %rd1, %rd55;
	ld.global.f64 	%fd25, [%rd56];
	shl.b32 	%r59, %r58, 3;
	mov.u32 	%r60, _ZZ15convTiledKernelPdS_S_E7ds_tile;
	add.s32 	%r61, %r60, %r59;
	st.shared.f64 	[%r61], %fd25;
	add.s32 	%r62, %r57, 16793604;
	mul.wide.u32 	%rd57, %r62, 8;
	add.s64 	%rd58, %rd1, %rd57;
	ld.global.f64 	%fd26, [%rd58];
	st.shared.f64 	[%r61+9248], %fd26;
	add.s32 	%r63, %r57, 33587208;
	mul.wide.u32 	%rd59, %r63, 8;
	add.s64 	%rd60, %rd1, %rd59;
	ld.global.f64 	%fd27, [%rd60];
	st.shared.f64 	[%r61+18496], %fd27;
	bar.sync 	0;
	mad.lo.s32 	%r64, %r54, %r53, %r52;
	mul.lo.s32 	%r65, %r64, 27;
	shl.b32 	%r66, %r64, 24;
	shl.b32 	%r67, %r55, 1;
	sub.s32 	%r68, %r57, %r67;
	add.s32 	%r69, %r68, %r66;
	mul.wide.u32 	%rd61, %r69, 8;
	add.s64 	%rd62, %rd54, %rd61;
	ld.global.f64 	%fd28, [%rd62];
	mul.wide.u32 	%rd63, %r65, 8;
	add.s64 	%rd64, %rd53, %rd63;
	ld.global.f64 	%fd29, [%rd64+64];
	ld.shared.f64 	%fd30, [%r61];
	fma.rn.f64 	%fd31, %fd29, %fd30, %fd28;
	st.global.f64 	[%rd62], %fd31;
	ld.global.f64 	%fd32, [%rd64+40];
	ld.shared.f64 	%fd33, [%r61+272];
	fma.rn.f64 	%fd34, %fd32, %fd33, %fd31;
	st.global.f64 	[%rd62], %fd34;
	ld.global.f64 	%fd35, [%rd64+16];
	ld.shared.f64 	%fd36, [%r61+544];
	fma.rn.f64 	%fd37, %fd35, %fd36, %fd34;
	st.global.f64 	[%rd62], %fd37;
	ld.global.f64 	%fd38, [%rd64+56];
	ld.shared.f64 	%fd39, [%r61+8];
	fma.rn.f64 	%fd40, %fd38, %fd39, %fd37;
	st.global.f64 	[%rd62], %fd40;
	ld.global.f64 	%fd41, [%rd64+32];
	ld.shared.f64 	%fd42, [%r61+280];
	fma.rn.f64 	%fd43, %fd41, %fd42, %fd40;
	st.global.f64 	[%rd62], %fd43;
	ld.global.f64 	%fd44, [%rd64+8];
	ld.shared.f64 	%fd45, [%r61+552];
	fma.rn.f64 	%fd46, %fd44, %fd45, %fd43;
	st.global.f64 	[%rd62], %fd46;
	ld.global.f64 	%fd47, [%rd64+48];
	ld.shared.f64 	%fd48, [%r61+16];
	fma.rn.f64 	%fd49, %fd47, %fd48, %fd46;
	st.global.f64 	[%rd62], %fd49;
	ld.global.f64 	%fd50, [%rd64+24];
	ld.shared.f64 	%fd51, [%r61+288];
	fma.rn.f64 	%fd52, %fd50, %fd51, %fd49;
	st.global.f64 	[%rd62], %fd52;
	ld.global.f64 	%fd53, [%rd64];
	ld.shared.f64 	%fd54, [%r61+560];
	fma.rn.f64 	%fd55, %fd53, %fd54, %fd52;
	st.global.f64 	[%rd62], %fd55;
	ld.global.f64 	%fd56, [%rd64+136];
	ld.shared.f64 	%fd57, [%r61+9248];
	fma.rn.f64 	%fd58, %fd56, %fd57, %fd55;
	st.global.f64 	[%rd62], %fd58;
	ld.global.f64 	%fd59, [%rd64+112];
	ld.shared.f64 	%fd60, [%r61+9520];
	fma.rn.f64 	%fd61, %fd59, %fd60, %fd58;
	st.global.f64 	[%rd62], %fd61;
	ld.global.f64 	%fd62, [%rd64+88];
	ld.shared.f64 	%fd63, [%r61+9792];
	fma.rn.f64 	%fd64, %fd62, %fd63, %fd61;
	st.global.f64 	[%rd62], %fd64;
	ld.global.f64 	%fd65, [%rd64+128];
	ld.shared.f64 	%fd66, [%r61+9256];
	fma.rn.f64 	%fd67, %fd65, %fd66, %fd64;
	st.global.f64 	[%rd62], %fd67;
	ld.global.f64 	%fd68, [%rd64+104];
	ld.shared.f64 	%fd69, [%r61+9528];
	fma.rn.f64 	%fd70, %fd68, %fd69, %fd67;
	st.global.f64 	[%rd62], %fd70;
	ld.global.f64 	%fd71, [%rd64+80];
	ld.shared.f64 	%fd72, [%r61+9800];
	fma.rn.f64 	%fd73, %fd71, %fd72, %fd70;
	st.global.f64 	[%rd62], %fd73;
	ld.global.f64 	%fd74, [%rd64+120];
	ld.shared.f64 	%fd75, [%r61+9264];
	fma.rn.f64 	%fd76, %fd74, %fd75, %fd73;
	st.global.f64 	[%rd62], %fd76;
	ld.global.f64 	%fd77, [%rd64+96];
	ld.shared.f64 	%fd78, [%r61+9536];
	fma.rn.f64 	%fd79, %fd77, %fd78, %fd76;
	st.global.f64 	[%rd62], %fd79;
	ld.global.f64 	%fd80, [%rd64+72];
	ld.shared.f64 	%fd81, [%r61+9808];
	fma.rn.f64 	%fd82, %fd80, %fd81, %fd79;
	st.global.f64 	[%rd62], %fd82;
	ld.global.f64 	%fd83, [%rd64+208];
	ld.shared.f64 	%fd84, [%r61+18496];
	fma.rn.f64 	%fd85, %fd83, %fd84, %fd82;
	st.global.f64 	[%rd62], %fd85;
	ld.global.f64 	%fd86, [%rd64+184];
	ld.shared.f64 	%fd87, [%r61+18768];
	fma.rn.f64 	%fd88, %fd86, %fd87, %fd85;
	st.global.f64 	[%rd62], %fd88;
	ld.global.f64 	%fd89, [%rd64+160];
	ld.shared.f64 	%fd90, [%r61+19040];
	fma.rn.f64 	%fd91, %fd89, %fd90, %fd88;
	st.global.f64 	[%rd62], %fd91;
	ld.global.f64 	%fd92, [%rd64+200];
	ld.shared.f64 	%fd93, [%r61+18504];
	fma.rn.f64 	%fd94, %fd92, %fd93, %fd91;
	st.global.f64 	[%rd62], %fd94;
	ld.global.f64 	%fd95, [%rd64+176];
	ld.shared.f64 	%fd96, [%r61+18776];
	fma.rn.f64 	%fd97, %fd95, %fd96, %fd94;
	st.global.f64 	[%rd62], %fd97;
	ld.global.f64 	%fd98, [%rd64+152];
	ld.shared.f64 	%fd99, [%r61+19048];
	fma.rn.f64 	%fd100, %fd98, %fd99, %fd97;
	st.global.f64 	[%rd62], %fd100;
	ld.global.f64 	%fd101, [%rd64+192];
	ld.shared.f64 	%fd102, [%r61+18512];
	fma.rn.f64 	%fd103, %fd101, %fd102, %fd100;
	st.global.f64 	[%rd62], %fd103;
	ld.global.f64 	%fd104, [%rd64+168];
	ld.shared.f64 	%fd105, [%r61+18784];
	fma.rn.f64 	%fd106, %fd104, %fd105, %fd103;
	st.global.f64 	[%rd62], %fd106;
	ld.global.f64 	%fd107, [%rd64+144];
	ld.shared.f64 	%fd108, [%r61+19056];
	fma.rn.f64 	%fd109, %fd107, %fd108, %fd106;
	st.global.f64 	[%rd62], %fd109;
	ret;

}


// ===== COMPILED SASS (sm_100) =====

	.target	sm_100

	.elftype	@"ET_EXEC"


//--------------------- .note.nv.tkinfo           --------------------------
	.section	.note.nv.tkinfo,"",@"SHT_NOTE"
	.sectionflags	@"SHF_NOTE_NV_TKINFO"
	.tkinfo
        /*0018*/ 	.word	0x00000002
        /*0030*/ 	.string	""
        /*0030*/ 	.string	"ptxas"
        /*0030*/ 	.string	"Cuda compilation tools, release 13.0, V13.0.88"
        /*0030*/ 	.string	"Build cuda_13.0.r13.0/compiler.36424714_0"
        /*0030*/ 	.string	"-arch sm_100 -m 64 "



//--------------------- .note.nv.cuinfo           --------------------------
	.section	.note.nv.cuinfo,"",@"SHT_NOTE"
	.sectionflags	@"SHF_NOTE_NV_CUINFO"
        /*0018*/ 	.short	0x0002
        /*001a*/ 	.short	0x0064
        /*001c*/ 	.short	0x0082
	.zero		2


//--------------------- .nv.info                  --------------------------
	.section	.nv.info,"",@"SHT_CUDA_INFO"
	.align	4


	//----- nvinfo : EIATTR_REGCOUNT
	.align		4
        /*0000*/ 	.byte	0x04, 0x2f
        /*0002*/ 	.short	(.L_2 - .L_1)
	.align		4
.L_1:
        /*0004*/ 	.word	index@(_Z10convKernelPdS_S_)
        /*0008*/ 	.word	0x00000018


	//----- nvinfo : EIATTR_FRAME_SIZE
	.align		4
.L_2:
        /*000c*/ 	.byte	0x04, 0x11
        /*000e*/ 	.short	(.L_4 - .L_3)
	.align		4
.L_3:
        /*0010*/ 	.word	index@(_Z10convKernelPdS_S_)
        /*0014*/ 	.word	0x00000000


	//----- nvinfo : EIATTR_REGCOUNT
	.align		4
.L_4:
        /*0018*/ 	.byte	0x04, 0x2f
        /*001a*/ 	.short	(.L_6 - .L_5)
	.align		4
.L_5:
        /*001c*/ 	.word	index@(_Z15convTiledKernelPdS_S_)
        /*0020*/ 	.word	0x00000014


	//----- nvinfo : EIATTR_FRAME_SIZE
	.align		4
.L_6:
        /*0024*/ 	.byte	0x04, 0x11
        /*0026*/ 	.short	(.L_8 - .L_7)
	.align		4
.L_7:
        /*0028*/ 	.word	index@(_Z15convTiledKernelPdS_S_)
        /*002c*/ 	.word	0x00000000


	//----- nvinfo : EIATTR_MIN_STACK_SIZE
	.align		4
.L_8:
        /*0030*/ 	.byte	0x04, 0x12
        /*0032*/ 	.short	(.L_10 - .L_9)
	.align		4
.L_9:
        /*0034*/ 	.word	index@(_Z15convTiledKernelPdS_S_)
        /*0038*/ 	.word	0x00000000


	//----- nvinfo : EIATTR_MIN_STACK_SIZE
	.align		4
.L_10:
        /*003c*/ 	.byte	0x04, 0x12
        /*003e*/ 	.short	(.L_12 - .L_11)
	.align		4
.L_11:
        /*0040*/ 	.word	index@(_Z10convKernelPdS_S_)
        /*0044*/ 	.word	0x00000000
.L_12:


//--------------------- .nv.compat                --------------------------
	.section	.nv.compat,"",@"SHT_CUDA_COMPAT_INFO"
	.align	4
        /*0000*/ 	.byte	0x02, 0x09, 0x00, 0x00, 0x02, 0x02, 0x01, 0x00, 0x02, 0x05, 0x05, 0x00, 0x03, 0x07, 0x01, 0x01
        /*0010*/ 	.byte	0x02, 0x03, 0x00, 0x00, 0x02, 0x06, 0x01, 0x00, 0x04, 0x0b, 0x08, 0x00, 0x01, 0x00, 0x00, 0x00
        /*0020*/ 	.byte	0x00, 0x00, 0x00, 0x00


//--------------------- .nv.info._Z15convTiledKernelPdS_S_ --------------------------
	.section	.nv.info._Z15convTiledKernelPdS_S_,"",@"SHT_CUDA_INFO"
	.sectionflags	@""
	.align	4


	//----- nvinfo : EIATTR_CUDA_API_VERSION
	.align		4
        /*0000*/ 	.byte	0x04, 0x37
        /*0002*/ 	.short	(.L_14 - .L_13)
.L_13:
        /*0004*/ 	.word	0x00000082


	//----- nvinfo : EIATTR_KPARAM_INFO
	.align		4
.L_14:
        /*0008*/ 	.byte	0x04, 0x17
        /*000a*/ 	.short	(.L_16 - .L_15)
.L_15:
        /*000c*/ 	.word	0x00000000
        /*0010*/ 	.short	0x0002
        /*0012*/ 	.short	0x0010
        /*0014*/ 	.byte	0x00, 0xf5, 0x21, 0x00


	//----- nvinfo : EIATTR_KPARAM_INFO
	.align		4
.L_16:
        /*0018*/ 	.byte	0x04, 0x17
        /*001a*/ 	.short	(.L_18 - .L_17)
.L_17:
        /*001c*/ 	.word	0x00000000
        /*0020*/ 	.short	0x0001
        /*0022*/ 	.short	0x0008
        /*0024*/ 	.byte	0x00, 0xf5, 0x21, 0x00


	//----- nvinfo : EIATTR_KPARAM_INFO
	.align		4
.L_18:
        /*0028*/ 	.byte	0x04, 0x17
        /*002a*/ 	.short	(.L_20 - .L_19)
.L_19:
        /*002c*/ 	.word	0x00000000
        /*0030*/ 	.short	0x0000
        /*0032*/ 	.short	0x0000
        /*0034*/ 	.byte	0x00, 0xf5, 0x21, 0x00


	//----- nvinfo : EIATTR_SPARSE_MMA_MASK
	.align		4
.L_20:
        /*0038*/ 	.byte	0x03, 0x50
        /*003a*/ 	.short	0x0000


	//----- nvinfo : EIATTR_MAXREG_COUNT
	.align		4
        /*003c*/ 	.byte	0x03, 0x1b
        /*003e*/ 	.short	0x00ff


	//----- nvinfo : EIATTR_NUM_BARRIERS
	.align		4
        /*0040*/ 	.byte	0x02, 0x4c
        /*0042*/ 	.byte	0x01
	.zero		1


	//----- nvinfo : EIATTR_MERCURY_ISA_VERSION
	.align		4
        /*0044*/ 	.byte	0x03, 0x5f
        /*0046*/ 	.short	0x0101


	//----- nvinfo : EIATTR_VRC_CTA_INIT_COUNT
	.align		4
        /*0048*/ 	.byte	0x02, 0x4a
	.zero		1
	.zero		1


	//----- nvinfo : EIATTR_EXIT_INSTR_OFFSETS
	.align		4
        /*004c*/ 	.byte	0x04, 0x1c
        /*004e*/ 	.short	(.L_22 - .L_21)


	//   ....[0]....
.L_21:
        /*0050*/ 	.word	0x00001450


	//----- nvinfo : EIATTR_INDIRECT_BRANCH_TARGETS
	.align		4
.L_22:
        /*0054*/ 	.byte	0x04, 0x34
        /*0056*/ 	.short	(.L_24 - .L_23)


	//   ....[0]....
.L_23:
        /*0058*/ 	.word	.L_x_7@srel
        /*005c*/ 	.short	0x0
        /*005e*/ 	.short	0x0
        /*0060*/ 	.word	0x3
        /*0064*/ 	.word	.L_x_8@srel
        /*0068*/ 	.word	.L_x_9@srel
        /*006c*/ 	.word	.L_x_2@srel


	//   ....[1]....
        /*0070*/ 	.word	.L_x_11@srel
        /*0074*/ 	.short	0x0
        /*0076*/ 	.short	0x0
        /*0078*/ 	.word	0x4
        /*007c*/ 	.word	.L_x_12@srel
        /*0080*/ 	.word	.L_x_13@srel
        /*0084*/ 	.word	.L_x_14@srel
        /*0088*/ 	.word	.L_x_2@srel


	//   ....[2]....
        /*008c*/ 	.word	.L_x_16@srel
        /*0090*/ 	.short	0x0
        /*0092*/ 	.short	0x0
        /*0094*/ 	.word	0x3
        /*0098*/ 	.word	.L_x_17@srel
        /*009c*/ 	.word	.L_x_18@srel
        /*00a0*/ 	.word	.L_x_2@srel


	//----- nvinfo : EIATTR_CRS_STACK_SIZE
	.align		4
.L_24:
        /*00a4*/ 	.byte	0x04, 0x1e
        /*00a6*/ 	.short	(.L_26 - .L_25)
.L_25:
        /*00a8*/ 	.word	0x00000000


	//----- nvinfo : EIATTR_CBANK_PARAM_SIZE
	.align		4
.L_26:
        /*00ac*/ 	.byte	0x03, 0x19
        /*00ae*/ 	.short	0x0018


	//----- nvinfo : EIATTR_PARAM_CBANK
	.align		4
        /*00b0*/ 	.byte	0x04, 0x0a
        /*00b2*/ 	.short	(.L_28 - .L_27)
	.align		4
.L_27:
        /*00b4*/ 	.word	index@(.nv.constant0._Z15convTiledKernelPdS_S_)
        /*00b8*/ 	.short	0x0380
        /*00ba*/ 	.short	0x0018


	//----- nvinfo : EIATTR_SW_WAR
	.align		4
.L_28:
        /*00bc*/ 	.byte	0x04, 0x36
        /*00be*/ 	.short	(.L_30 - .L_29)
.L_29:
        /*00c0*/ 	.word	0x00000008
.L_30:


//--------------------- .nv.info._Z10convKernelPdS_S_ --------------------------
	.section	.nv.info._Z10convKernelPdS_S_,"",@"SHT_CUDA_INFO"
	.sectionflags	@""
	.align	4


	//----- nvinfo : EIATTR_CUDA_API_VERSION
	.align		4
        /*0000*/ 	.byte	0x04, 0x37
        /*0002*/ 	.short	(.L_32 - .L_31)
.L_31:
        /*0004*/ 	.word	0x00000082


	//----- nvinfo : EIATTR_KPARAM_INFO
	.align		4
.L_32:
        /*0008*/ 	.byte	0x04, 0x17
        /*000a*/ 	.short	(.L_34 - .L_33)
.L_33:
        /*000c*/ 	.word	0x00000000
        /*0010*/ 	.short	0x0002
        /*0012*/ 	.short	0x0010
        /*0014*/ 	.byte	0x00, 0xf5, 0x21, 0x00


	//----- nvinfo : EIATTR_KPARAM_INFO
	.align		4
.L_34:
        /*0018*/ 	.byte	0x04, 0x17
        /*001a*/ 	.short	(.L_36 - .L_35)
.L_35:
        /*001c*/ 	.word	0x00000000
        /*0020*/ 	.short	0x0001
        /*0022*/ 	.short	0x0008
        /*0024*/ 	.byte	0x00, 0xf5, 0x21, 0x00


	//----- nvinfo : EIATTR_KPARAM_INFO
	.align		4
.L_36:
        /*0028*/ 	.byte	0x04, 0x17
        /*002a*/ 	.short	(.L_38 - .L_37)
.L_37:
        /*002c*/ 	.word	0x00000000
        /*0030*/ 	.short	0x0000
        /*0032*/ 	.short	0x0000
        /*0034*/ 	.byte	0x00, 0xf5, 0x21, 0x00


	//----- nvinfo : EIATTR_SPARSE_MMA_MASK
	.align		4
.L_38:
        /*0038*/ 	.byte	0x03, 0x50
        /*003a*/ 	.short	0x0000


	//----- nvinfo : EIATTR_MAXREG_COUNT
	.align		4
        /*003c*/ 	.byte	0x03, 0x1b
        /*003e*/ 	.short	0x00ff


	//----- nvinfo : EIATTR_MERCURY_ISA_VERSION
	.align		4
        /*0040*/ 	.byte	0x03, 0x5f
        /*0042*/ 	.short	0x0101


	//----- nvinfo : EIATTR_VRC_CTA_INIT_COUNT
	.align		4
        /*0044*/ 	.byte	0x02, 0x4a
	.zero		1
	.zero		1


	//----- nvinfo : EIATTR_EXIT_INSTR_OFFSETS
	.align		4
        /*0048*/ 	.byte	0x04, 0x1c
        /*004a*/ 	.short	(.L_40 - .L_39)


	//   ....[0]....
.L_39:
        /*004c*/ 	.word	0x00000b90


	//----- nvinfo : EIATTR_CBANK_PARAM_SIZE
	.align		4
.L_40:
        /*0050*/ 	.byte	0x03, 0x19
        /*0052*/ 	.short	0x0018


	//----- nvinfo : EIATTR_PARAM_CBANK
	.align		4
        /*0054*/ 	.byte	0x04, 0x0a
        /*0056*/ 	.short	(.L_42 - .L_41)
	.align		4
.L_41:
        /*0058*/ 	.word	index@(.nv.constant0._Z10convKernelPdS_S_)
        /*005c*/ 	.short	0x0380
        /*005e*/ 	.short	0x0018


	//----- nvinfo : EIATTR_SW_WAR
	.align		4
.L_42:
        /*0060*/ 	.byte	0x04, 0x36
        /*0062*/ 	.short	(.L_44 - .L_43)
.L_43:
        /*0064*/ 	.word	0x00000008
.L_44:


//--------------------- .nv.callgraph             --------------------------
	.section	.nv.callgraph,"",@"SHT_CUDA_CALLGRAPH"
	.align	4
	.sectionentsize	8
	.align		4
        /*0000*/ 	.word	0x00000000
	.align		4
        /*0004*/ 	.word	0xffffffff
	.align		4
        /*0008*/ 	.word	0x00000000
	.align		4
        /*000c*/ 	.word	0xfffffffe
	.align		4
        /*0010*/ 	.word	0x00000000
	.align		4
        /*0014*/ 	.word	0xfffffffd
	.align		4
        /*0018*/ 	.word	0x00000000
	.align		4
        /*001c*/ 	.word	0xfffffffc


//--------------------- .nv.constant3             --------------------------
	.section	.nv.constant3,"a",@progbits
	.align	8
.nv.constant3:
	.type		D_F,@object
	.size		D_F,(.L_0 - D_F)
D_F:
	.zero		17280
.L_0:


//--------------------- .nv.constant2._Z15convTiledKernelPdS_S_ --------------------------
	.section	.nv.constant2._Z15convTiledKernelPdS_S_,"a",@progbits
	.sectionflags	@""
	.align	4
.nv.constant2._Z15convTiledKernelPdS_S_:
        /*0000*/ 	.byte	0x60, 0x02, 0x00, 0x00, 0x20, 0x01, 0x00, 0x00, 0x70, 0x0b, 0x00, 0x00, 0x10, 0x09, 0x00, 0x00
        /*0010*/ 	.byte	0x40, 0x0a, 0x00, 0x00, 0xf0, 0x03, 0x00, 0x00, 0x70, 0x0b, 0x00, 0x00, 0xf0, 0x07, 0x00, 0x00
        /*0020*/ 	.byte	0xd0, 0x06, 0x00, 0x00, 0x70, 0x0b, 0x00, 0x00


//--------------------- .text._Z15convTiledKernelPdS_S_ --------------------------
	.section	.text._Z15convTiledKernelPdS_S_,"ax",@progbits
	.align	128
        .global         _Z15convTiledKernelPdS_S_
        .type           _Z15convTiledKernelPdS_S_,@function
        .size           _Z15convTiledKernelPdS_S_,(.L_x_20 - _Z15convTiledKernelPdS_S_)
        .other          _Z15convTiledKernelPdS_S_,@"STO_CUDA_ENTRY STV_DEFAULT"
_Z15convTiledKernelPdS_S_:
.text._Z15convTiledKernelPdS_S_:
[----:B------:R-:W-:Y:S01]  /*0000*/  LDC R1, c[0x0][0x37c] ;  /* 0x0000df00ff017b82 */ /* 0x000fe20000000800 */
[----:B------:R-:W0:Y:S07]  /*0010*/  S2R R0, SR_TID.Y ;  /* 0x0000000000007919 */ /* 0x000e2e0000002200 */
[----:B------:R-:W1:Y:S01]  /*0020*/  LDC R2, c[0x0][0x360] ;  /* 0x0000d800ff027b82 */ /* 0x000e620000000800 */
[----:B------:R-:W2:Y:S01]  /*0030*/  LDCU.64 UR6, c[0x0][0x358] ;  /* 0x00006b00ff0677ac */ /* 0x000ea20008000a00 */
[----:B------:R-:W-:Y:S01]  /*0040*/  BSSY.RECONVERGENT B0, `(.L_x_0) ;  /* 0x00000b3000007945 */ /* 0x000fe20003800200 */
[----:B------:R-:W3:Y:S05]  /*0050*/  S2R R3, SR_TID.X ;  /* 0x0000000000037919 */ /* 0x000eea0000002100 */
[----:B------:R-:W1:Y:S08]  /*0060*/  S2UR UR4, SR_CTAID.X ;  /* 0x00000000000479c3 */ /* 0x000e700000002500 */
[----:B------:R-:W4:Y:S08]  /*0070*/  S2UR UR5, SR_CTAID.Y ;  /* 0x00000000000579c3 */ /* 0x000f300000002600 */
[----:B------:R-:W4:Y:S01]  /*0080*/  LDC R5, c[0x0][0x364] ;  /* 0x0000d900ff057b82 */ /* 0x000f220000000800 */
[----:B0-----:R-:W-:Y:S01]  /*0090*/  ISETP.GT.AND P0, PT, R0, 0x1, PT ;  /* 0x000000010000780c */ /* 0x001fe20003f04270 */
[----:B-1----:R-:W-:-:S02]  /*00a0*/  IMAD R2, R2, UR4, RZ ;  /* 0x0000000402027c24 */ /* 0x002fc4000f8e02ff */
[----:B----4-:R-:W-:-:S10]  /*00b0*/  IMAD R5, R5, UR5, RZ ;  /* 0x0000000505057c24 */ /* 0x010fd4000f8e02ff */
[----:B--23--:R-:W-:Y:S05]  /*00c0*/  @P0 BRA `(.L_x_1) ;  /* 0x0000000000b00947 */ /* 0x00cfea0003800000 */
[----:B------:R-:W-:-:S04]  /*00d0*/  VIMNMX.U32 R4, PT, PT, R0, 0x2, PT ;  /* 0x0000000200047848 */ /* 0x000fc80003fe0000 */
[----:B------:R-:W-:-:S04]  /*00e0*/  SHF.L.U32 R4, R4, 0x2, RZ ;  /* 0x0000000204047819 */ /* 0x000fc800000006ff */
[----:B------:R-:W0:Y:S02]  /*00f0*/  LDC R6, c[0x2][R4] ;  /* 0x0080000004067b82 */ /* 0x000e240000000800 */
[----:B0-----:R-:W-:-:S04]  /*0100*/  SHF.R.S32.HI R7, RZ, 0x1f, R6 ;  /* 0x0000001fff077819 */ /* 0x001fc80000011406 */
.L_x_7:
[----:B------:R-:W-:Y:S05]  /*0110*/  BRX R6 -0x120                               (*"BRANCH_TARGETS .L_x_8,.L_x_9,.L_x_2"*) ;  /* 0xfffffffc06b87949 */ /* 0x000fea000383ffff */
.L_x_9:
[----:B------:R-:W0:Y:S01]  /*0120*/  LDC.64 R10, c[0x0][0x380] ;  /* 0x0000e000ff0a7b82 */ /* 0x000e220000000a00 */
[----:B------:R-:W-:-:S05]  /*0130*/  IADD3 R4, PT, PT, R2, R3, RZ ;  /* 0x0000000302047210 */ /* 0x000fca0007ffe0ff */
[----:B------:R-:W-:-:S05]  /*0140*/  IMAD R4, R4, 0x1002, R5 ;  /* 0x0000100204047824 */ /* 0x000fca00078e0205 */
[C---:B------:R-:W-:Y:S02]  /*0150*/  IADD3 R7, PT, PT, R4.reuse, 0x21, RZ ;  /* 0x0000002104077810 */ /* 0x040fe40007ffe0ff */
[C---:B------:R-:W-:Y:S02]  /*0160*/  IADD3 R9, PT, PT, R4.reuse, 0x1004025, RZ ;  /* 0x0100402504097810 */ /* 0x040fe40007ffe0ff */
[----:B------:R-:W-:Y:S01]  /*0170*/  IADD3 R13, PT, PT, R4, 0x2008029, RZ ;  /* 0x02008029040d7810 */ /* 0x000fe20007ffe0ff */
[----:B0-----:R-:W-:-:S04]  /*0180*/  IMAD.WIDE.U32 R6, R7, 0x8, R10 ;  /* 0x0000000807067825 */ /* 0x001fc800078e000a */
[--C-:B------:R-:W-:Y:S02]  /*0190*/  IMAD.WIDE.U32 R8, R9, 0x8, R10.reuse ;  /* 0x0000000809087825 */ /* 0x100fe400078e000a */
[----:B------:R-:W2:Y:S02]  /*01a0*/  LDG.E.64 R6, desc[UR6][R6.64] ;  /* 0x0000000606067981 */ /* 0x000ea4000c1e1b00 */
[----:B------:R-:W-:Y:S02]  /*01b0*/  IMAD.WIDE.U32 R10, R13, 0x8, R10 ;  /* 0x000000080d0a7825 */ /* 0x000fe400078e000a */
[----:B------:R-:W3:Y:S04]  /*01c0*/  LDG.E.64 R8, desc[UR6][R8.64] ;  /* 0x0000000608087981 */ /* 0x000ee8000c1e1b00 */
[----:B------:R-:W4:Y:S01]  /*01d0*/  LDG.E.64 R10, desc[UR6][R10.64] ;  /* 0x000000060a0a7981 */ /* 0x000f22000c1e1b00 */
[----:B------:R-:W0:Y:S01]  /*01e0*/  S2R R13, SR_CgaCtaId ;  /* 0x00000000000d7919 */ /* 0x000e220000008800 */
[----:B------:R-:W-:-:S04]  /*01f0*/  MOV R4, 0x400 ;  /* 0x0000040000047802 */ /* 0x000fc80000000f00 */
[----:B0-----:R-:W-:-:S05]  /*0200*/  LEA R4, R13, R4, 0x18 ;  /* 0x000000040d047211 */ /* 0x001fca00078ec0ff */
[----:B------:R-:W-:-:S05]  /*0210*/  IMAD R13, R3, 0x110, R4 ;  /* 0x00000110030d7824 */ /* 0x000fca00078e0204 */
[----:B--2---:R0:W-:Y:S04]  /*0220*/  STS.64 [R13+0x218], R6 ;  /* 0x000218060d007388 */ /* 0x0041e80000000a00 */
[----:B---3--:R0:W-:Y:S04]  /*0230*/  STS.64 [R13+0x2638], R8 ;  /* 0x002638080d007388 */ /* 0x0081e80000000a00 */
[----:B----4-:R0:W-:Y:S01]  /*0240*/  STS.64 [R13+0x4a58], R10 ;  /* 0x004a580a0d007388 */ /* 0x0101e20000000a00 */
[----:B------:R-:W-:Y:S05]  /*0250*/  BRA `(.L_x_2) ;  /* 0x0000000800447947 */ /* 0x000fea0003800000 */
.L_x_8:
[----:B------:R-:W0:Y:S01]  /*0260*/  LDC.64 R10, c[0x0][0x380] ;  /* 0x0000e000ff0a7b82 */ /* 0x000e220000000a00 */
[----:B------:R-:W-:-:S05]  /*0270*/  IADD3 R4, PT, PT, R2, R3, RZ ;  /* 0x0000000302047210 */ /* 0x000fca0007ffe0ff */
[----:B------:R-:W-:-:S05]  /*0280*/  IMAD R7, R4, 0x1002, R5 ;  /* 0x0000100204077824 */ /* 0x000fca00078e0205 */
[C---:B------:R-:W-:Y:S02]  /*0290*/  IADD3 R9, PT, PT, R7.reuse, 0x1004004, RZ ;  /* 0x0100400407097810 */ /* 0x040fe40007ffe0ff */
[C---:B------:R-:W-:Y:S01]  /*02a0*/  IADD3 R13, PT, PT, R7.reuse, 0x2008008, RZ ;  /* 0x02008008070d7810 */ /* 0x040fe20007ffe0ff */
        /* <DEDUP_REMOVED lines=14> */
.L_x_1:
[----:B------:R-:W-:-:S04]  /*0390*/  MOV R8, 0xfffffffe ;  /* 0xfffffffe00087802 */ /* 0x000fc80000000f00 */
[----:B------:R-:W-:-:S04]  /*03a0*/  VIADDMNMX.U32 R4, R0, R8, 0x3, PT ;  /* 0x0000000300047446 */ /* 0x000fc80003800008 */
[----:B------:R-:W-:-:S04]  /*03b0*/  SHF.L.U32 R4, R4, 0x2, RZ ;  /* 0x0000000204047819 */ /* 0x000fc800000006ff */
[----:B------:R-:W0:Y:S02]  /*03c0*/  LDC R6, c[0x2][R4+0xc] ;  /* 0x0080030004067b82 */ /* 0x000e240000000800 */
[----:B0-----:R-:W-:-:S04]  /*03d0*/  SHF.R.S32.HI R7, RZ, 0x1f, R6 ;  /* 0x0000001fff077819 */ /* 0x001fc80000011406 */
.L_x_11:
[----:B------:R-:W-:Y:S05]  /*03e0*/  BRX R6 -0x3f0                               (*"BRANCH_TARGETS .L_x_12,.L_x_13,.L_x_14,.L_x_2"*) ;  /* 0xfffffffc06047949 */ /* 0x000fea000383ffff */
.L_x_14:
[----:B------:R-:W-:-:S13]  /*03f0*/  ISETP.GT.AND P0, PT, R3, 0x1, PT ;  /* 0x000000010300780c */ /* 0x000fda0003f04270 */
[----:B------:R-:W-:Y:S05]  /*0400*/  @P0 BRA `(.L_x_3) ;  /* 0x00000000009c0947 */ /* 0x000fea0003800000 */
[----:B------:R-:W-:-:S13]  /*0410*/  ISETP.NE.AND P0, PT, R3, RZ, PT ;  /* 0x000000ff0300720c */ /* 0x000fda0003f05270 */
[----:B------:R-:W-:Y:S05]  /*0420*/  @!P0 BRA `(.L_x_4) ;  /* 0x0000000000508947 */ /* 0x000fea0003800000 */
[----:B------:R-:W-:-:S13]  /*0430*/  ISETP.NE.AND P0, PT, R3, 0x1, PT ;  /* 0x000000010300780c */ /* 0x000fda0003f05270 */
[----:B------:R-:W-:Y:S05]  /*0440*/  @P0 BRA `(.L_x_2) ;  /* 0x0000000400c80947 */ /* 0x000fea0003800000 */
[----:B------:R-:W0:Y:S01]  /*0450*/  LDC.64 R10, c[0x0][0x380] ;  /* 0x0000e000ff0a7b82 */ /* 0x000e220000000a00 */
        /* <DEDUP_REMOVED lines=10> */
[----:B------:R-:W0:Y:S01]  /*0500*/  S2UR UR5, SR_CgaCtaId ;  /* 0x00000000000579c3 */ /* 0x000e220000008800 */
[----:B------:R-:W-:-:S02]  /*0510*/  UMOV UR4, 0x400 ;  /* 0x0000040000047882 */ /* 0x000fc40000000000 */
[----:B0-----:R-:W-:-:S09]  /*0520*/  ULEA UR4, UR5, UR4, 0x18 ;  /* 0x0000000405047291 */ /* 0x001fd2000f8ec0ff */
[----:B--2---:R0:W-:Y:S04]  /*0530*/  STS.64 [UR4+0x2310], R6 ;  /* 0x00231006ff007988 */ /* 0x0041e80008000a04 */
[----:B---3--:R0:W-:Y:S04]  /*0540*/  STS.64 [UR4+0x4730], R8 ;  /* 0x00473008ff007988 */ /* 0x0081e80008000a04 */
[----:B----4-:R0:W-:Y:S01]  /*0550*/  STS.64 [UR4+0x6b50], R10 ;  /* 0x006b500aff007988 */ /* 0x0101e20008000a04 */
[----:B------:R-:W-:Y:S05]  /*0560*/  BRA `(.L_x_2) ;  /* 0x0000000400807947 */ /* 0x000fea0003800000 */
.L_x_4:
[----:B------:R-:W0:Y:S01]  /*0570*/  LDC.64 R10, c[0x0][0x380] ;  /* 0x0000e000ff0a7b82 */ /* 0x000e220000000a00 */
        /* <DEDUP_REMOVED lines=12> */
[----:B--2---:R0:W-:Y:S04]  /*0640*/  STS.64 [UR4], R6 ;  /* 0x00000006ff007988 */ /* 0x0041e80008000a04 */
[----:B---3--:R0:W-:Y:S04]  /*0650*/  STS.64 [UR4+0x2420], R8 ;  /* 0x00242008ff007988 */ /* 0x0081e80008000a04 */
[----:B----4-:R0:W-:Y:S01]  /*0660*/  STS.64 [UR4+0x4840], R10 ;  /* 0x0048400aff007988 */ /* 0x0101e20008000a04 */
[----:B------:R-:W-:Y:S05]  /*0670*/  BRA `(.L_x_2) ;  /* 0x00000004003c7947 */ /* 0x000fea0003800000 */
.L_x_3:
[----:B------:R-:W-:-:S04]  /*0680*/  VIADDMNMX.U32 R4, R3, R8, 0x2, PT ;  /* 0x0000000203047446 */ /* 0x000fc80003800008 */
[----:B------:R-:W-:-:S04]  /*0690*/  SHF.L.U32 R4, R4, 0x2, RZ ;  /* 0x0000000204047819 */ /* 0x000fc800000006ff */
[----:B------:R-:W0:Y:S02]  /*06a0*/  LDC R6, c[0x2][R4+0x1c] ;  /* 0x0080070004067b82 */ /* 0x000e240000000800 */
[----:B0-----:R-:W-:-:S04]  /*06b0*/  SHF.R.S32.HI R7, RZ, 0x1f, R6 ;  /* 0x0000001fff077819 */ /* 0x001fc80000011406 */
.L_x_16:
[----:B------:R-:W-:Y:S05]  /*06c0*/  BRX R6 -0x6d0                               (*"BRANCH_TARGETS .L_x_17,.L_x_18,.L_x_2"*) ;  /* 0xfffffff8064c7949 */ /* 0x000fea000383ffff */
.L_x_18:
[----:B------:R-:W0:Y:S01]  /*06d0*/  LDC.64 R10, c[0x0][0x380] ;  /* 0x0000e000ff0a7b82 */ /* 0x000e220000000a00 */
[----:B------:R-:W-:-:S04]  /*06e0*/  IMAD R13, R2, 0x1002, R5 ;  /* 0x00001002020d7824 */ /* 0x000fc800078e0205 */
[C---:B------:R-:W-:Y:S01]  /*06f0*/  VIADD R7, R13.reuse, 0x21063 ;  /* 0x000210630d077836 */ /* 0x040fe20000000000 */
        /* <DEDUP_REMOVED lines=15> */
.L_x_17:
        /* <DEDUP_REMOVED lines=18> */
.L_x_12:
        /* <DEDUP_REMOVED lines=13> */
[----:B0-----:R-:W-:-:S06]  /*09e0*/  ULEA UR4, UR5, UR4, 0x18 ;  /* 0x0000000405047291 */ /* 0x001fcc000f8ec0ff */
[----:B------:R-:W-:-:S05]  /*09f0*/  LEA R13, R3, UR4, 0x3 ;  /* 0x00000004030d7c11 */ /* 0x000fca000f8e18ff */
[----:B--2---:R0:W-:Y:S04]  /*0a00*/  STS.64 [R13+0x8], R6 ;  /* 0x000008060d007388 */ /* 0x0041e80000000a00 */
[----:B---3--:R0:W-:Y:S04]  /*0a10*/  STS.64 [R13+0x2428], R8 ;  /* 0x002428080d007388 */ /* 0x0081e80000000a00 */
[----:B----4-:R0:W-:Y:S01]  /*0a20*/  STS.64 [R13+0x4848], R10 ;  /* 0x0048480a0d007388 */ /* 0x0101e20000000a00 */
[----:B------:R-:W-:Y:S05]  /*0a30*/  BRA `(.L_x_2) ;  /* 0x00000000004c7947 */ /* 0x000fea0003800000 */
.L_x_13:
[----:B------:R-:W0:Y:S01]  /*0a40*/  LDC.64 R10, c[0x0][0x380] ;  /* 0x0000e000ff0a7b82 */ /* 0x000e220000000a00 */
[----:B------:R-:W-:-:S04]  /*0a50*/  IMAD.IADD R7, R5, 0x1, R3 ;  /* 0x0000000105077824 */ /* 0x000fc800078e0203 */
        /* <DEDUP_REMOVED lines=16> */
[----:B----4-:R2:W-:Y:S02]  /*0b60*/  STS.64 [R13+0x6b58], R10 ;  /* 0x006b580a0d007388 */ /* 0x0105e40000000a00 */
.L_x_2:
[----:B------:R-:W-:Y:S05]  /*0b70*/  BSYNC.RECONVERGENT B0 ;  /* 0x0000000000007941 */ /* 0x000fea0003800200 */
.L_x_0:
[----:B012---:R-:W0:Y:S01]  /*0b80*/  LDC.64 R8, c[0x0][0x380] ;  /* 0x0000e000ff087b82 */ /* 0x007e220000000a00 */
[----:B------:R-:W-:Y:S02]  /*0b90*/  IADD3 R2, PT, PT, R2, R3, RZ ;  /* 0x0000000302027210 */ /* 0x000fe40007ffe0ff */
[----:B------:R-:W-:-:S05]  /*0ba0*/  IADD3 R5, PT, PT, R5, R0, RZ ;  /* 0x0000000005057210 */ /* 0x000fca0007ffe0ff */
[----:B------:R-:W-:Y:S01]  /*0bb0*/  IMAD R15, R2, 0x1002, R5 ;  /* 0x00001002020f7824 */ /* 0x000fe200078e0205 */
[----:B------:R-:W1:Y:S04]  /*0bc0*/  S2UR UR5, SR_CgaCtaId ;  /* 0x00000000000579c3 */ /* 0x000e680000008800 */
[C---:B------:R-:W-:Y:S02]  /*0bd0*/  IADD3 R7, PT, PT, R15.reuse, 0x1004004, RZ ;  /* 0x010040040f077810 */ /* 0x040fe40007ffe0ff */
[C---:B------:R-:W-:Y:S01]  /*0be0*/  IADD3 R5, PT, PT, R15.reuse, 0x2008008, RZ ;  /* 0x020080080f057810 */ /* 0x040fe20007ffe0ff */
[----:B------:R-:W2:Y:S01]  /*0bf0*/  S2R R14, SR_TID.Z ;  /* 0x00000000000e7919 */ /* 0x000ea20000002300 */
[----:B------:R-:W2:Y:S01]  /*0c00*/  S2R R17, SR_CTAID.Z ;  /* 0x0000000000117919 */ /* 0x000ea20000002700 */
[----:B------:R-:W2:Y:S01]  /*0c10*/  LDCU UR8, c[0x0][0x368] ;  /* 0x00006d00ff0877ac */ /* 0x000ea20008000800 */
[----:B------:R-:W3:Y:S01]  /*0c20*/  LDC.64 R12, c[0x0][0x390] ;  /* 0x0000e400ff0c7b82 */ /* 0x000ee20000000a00 */
[----:B0-----:R-:W-:-:S04]  /*0c30*/  IMAD.WIDE.U32 R10, R15, 0x8, R8 ;  /* 0x000000080f0a7825 */ /* 0x001fc800078e0008 */
[--C-:B------:R-:W-:Y:S02]  /*0c40*/  IMAD.WIDE.U32 R6, R7, 0x8, R8.reuse ;  /* 0x0000000807067825 */ /* 0x100fe400078e0008 */
[----:B------:R-:W4:Y:S02]  /*0c50*/  LDG.E.64 R10, desc[UR6][R10.64] ;  /* 0x000000060a0a7981 */ /* 0x000f24000c1e1b00 */
[----:B------:R-:W-:Y:S02]  /*0c60*/  IMAD.WIDE.U32 R8, R5, 0x8, R8 ;  /* 0x0000000805087825 */ /* 0x000fe400078e0008 */
[----:B------:R-:W5:Y:S01]  /*0c70*/  LDG.E.64 R6, desc[UR6][R6.64] ;  /* 0x0000000606067981 */ /* 0x000f62000c1e1b00 */
[----:B------:R-:W-:Y:S01]  /*0c80*/  UMOV UR4, 0x400 ;  /* 0x0000040000047882 */ /* 0x000fe20000000000 */
[----:B------:R-:W-:Y:S01]  /*0c90*/  IMAD R0, R3, 0x22, R0 ;  /* 0x0000002203007824 */ /* 0x000fe200078e0200 */
[----:B------:R-:W0:Y:S01]  /*0ca0*/  LDC.64 R4, c[0x0][0x388] ;  /* 0x0000e200ff047b82 */ /* 0x000e220000000a00 */
[----:B------:R-:W5:Y:S01]  /*0cb0*/  LDG.E.64 R8, desc[UR6][R8.64] ;  /* 0x0000000608087981 */ /* 0x000f62000c1e1b00 */
[----:B-1----:R-:W-:-:S06]  /*0cc0*/  ULEA UR4, UR5, UR4, 0x18 ;  /* 0x0000000405047291 */ /* 0x002fcc000f8ec0ff */
[----:B------:R-:W-:Y:S01]  /*0cd0*/  LEA R0, R0, UR4, 0x3 ;  /* 0x0000000400007c11 */ /* 0x000fe2000f8e18ff */
[----:B------:R-:W-:Y:S02]  /*0ce0*/  IMAD R2, R2, -0x2, R15 ;  /* 0xfffffffe02027824 */ /* 0x000fe400078e020f */
[----:B--2---:R-:W-:-:S04]  /*0cf0*/  IMAD R3, R17, UR8, R14 ;  /* 0x0000000811037c24 */ /* 0x004fc8000f8e020e */
[C---:B------:R-:W-:Y:S01]  /*0d00*/  IMAD R15, R3.reuse, 0x1b, RZ ;  /* 0x0000001b030f7824 */ /* 0x040fe200078e02ff */
[----:B------:R-:W-:-:S03]  /*0d10*/  LEA R17, R3, R2, 0x18 ;  /* 0x0000000203117211 */ /* 0x000fc600078ec0ff */
[----:B0-----:R-:W-:-:S04]  /*0d20*/  IMAD.WIDE.U32 R4, R15, 0x8, R4 ;  /* 0x000000080f047825 */ /* 0x001fc800078e0004 */
[----:B---3--:R-:W-:Y:S01]  /*0d30*/  IMAD.WIDE.U32 R2, R17, 0x8, R12 ;  /* 0x0000000811027825 */ /* 0x008fe200078e000c */
[----:B----4-:R-:W-:Y:S04]  /*0d40*/  STS.64 [R0], R10 ;  /* 0x0000000a00007388 */ /* 0x010fe80000000a00 */
[----:B-----5:R-:W-:Y:S04]  /*0d50*/  STS.64 [R0+0x2420], R6 ;  /* 0x0024200600007388 */ /* 0x020fe80000000a00 */
[----:B------:R-:W-:Y:S01]  /*0d60*/  STS.64 [R0+0x4840], R8 ;  /* 0x0048400800007388 */ /* 0x000fe20000000a00 */
[----:B------:R-:W-:Y:S06]  /*0d70*/  BAR.SYNC.DEFER_BLOCKING 0x0 ;  /* 0x0000000000007b1d */ /* 0x000fec0000010000 */
[----:B------:R-:W2:Y:S04]  /*0d80*/  LDG.E.64 R12, desc[UR6][R2.64] ;  /* 0x00000006020c7981 */ /* 0x000ea8000c1e1b00 */
[----:B------:R-:W2:Y:S04]  /*0d90*/  LDG.E.64 R14, desc[UR6][R4.64+0x40] ;  /* 0x00004006040e7981 */ /* 0x000ea8000c1e1b00 */
[----:B------:R-:W2:Y:S04]  /*0da0*/  LDS.64 R16, [R0] ;  /* 0x0000000000107984 */ /* 0x000ea80000000a00 */
[----:B------:R-:W-:Y:S01]  /*0db0*/  LDS.64 R8, [R0+0x220] ;  /* 0x0002200000087984 */ /* 0x000fe20000000a00 */
[----:B--2---:R-:W-:-:S03]  /*0dc0*/  DFMA R12, R14, R16, R12 ;  /* 0x000000100e0c722b */ /* 0x004fc6000000000c */
[----:B------:R-:W0:Y:S04]  /*0dd0*/  LDS.64 R14, [R0+0x110] ;  /* 0x00011000000e7984 */ /* 0x000e280000000a00 */
[----:B------:R-:W-:Y:S04]  /*0de0*/  STG.E.64 desc[UR6][R2.64], R12 ;  /* 0x0000000c02007986 */ /* 0x000fe8000c101b06 */
[----:B------:R-:W0:Y:S02]  /*0df0*/  LDG.E.64 R10, desc[UR6][R4.64+0x28] ;  /* 0x00002806040a7981 */ /* 0x000e24000c1e1b00 */
[----:B0-----:R-:W-:-:S02]  /*0e00*/  DFMA R10, R10, R14, R12 ;  /* 0x0000000e0a0a722b */ /* 0x001fc4000000000c */
[----:B------:R-:W0:Y:S05]  /*0e10*/  LDS.64 R14, [R0+0x8] ;  /* 0x00000800000e7984 */ /* 0x000e2a0000000a00 */
[----:B------:R-:W-:Y:S04]  /*0e20*/  STG.E.64 desc[UR6][R2.64], R10 ;  /* 0x0000000a02007986 */ /* 0x000fe8000c101b06 */
[----:B------:R-:W2:Y:S02]  /*0e30*/  LDG.E.64 R6, desc[UR6][R4.64+0x10] ;  /* 0x0000100604067981 */ /* 0x000ea4000c1e1b00 */
[----:B--2---:R-:W-:-:S07]  /*0e40*/  DFMA R6, R6, R8, R10 ;  /* 0x000000080606722b */ /* 0x004fce000000000a */
[----:B------:R-:W-:Y:S04]  /*0e50*/  STG.E.64 desc[UR6][R2.64], R6 ;  /* 0x0000000602007986 */ /* 0x000fe8000c101b06 */
[----:B------:R-:W0:Y:S02]  /*0e60*/  LDG.E.64 R8, desc[UR6][R4.64+0x38] ;  /* 0x0000380604087981 */ /* 0x000e24000c1e1b00 */
[----:B0-----:R-:W-:Y:S02]  /*0e70*/  DFMA R8, R8, R14, R6 ;  /* 0x0000000e0808722b */ /* 0x001fe40000000006 */
[----:B------:R-:W0:Y:S05]  /*0e80*/  LDS.64 R14, [R0+0x118] ;  /* 0x00011800000e7984 */ /* 0x000e2a0000000a00 */
[----:B------:R-:W-:Y:S04]  /*0e90*/  STG.E.64 desc[UR6][R2.64], R8 ;  /* 0x0000000802007986 */ /* 0x000fe8000c101b06 */
[----:B------:R-:W0:Y:S02]  /*0ea0*/  LDG.E.64 R12, desc[UR6][R4.64+0x20] ;  /* 0x00002006040c7981 */ /* 0x000e24000c1e1b00 */
[----:B0-----:R-:W-:-:S02]  /*0eb0*/  DFMA R12, R12, R14, R8 ;  /* 0x0000000e0c0c722b */ /* 0x001fc40000000008 */
        /* <DEDUP_REMOVED lines=87> */
[----:B0-----:R-:W-:-:S07]  /*1430*/  DFMA R6, R6, R14, R10 ;  /* 0x0000000e0606722b */ /* 0x001fce000000000a */
[----:B------:R-:W-:Y:S01]  /*1440*/  STG.E.64 desc[UR6][R2.64], R6 ;  /* 0x0000000602007986 */ /* 0x000fe2000c101b06 */
[----:B------:R-:W-:Y:S05]  /*1450*/  EXIT ;  /* 0x000000000000794d */ /* 0x000fea0003800000 */
.L_x_5:
[----:B------:R-:W-:-:S00]  /*1460*/  BRA `(.L_x_5) ;  /* 0xfffffffc00fc7947 */ /* 0x000fc0000383ffff */
[----:B------:R-:W-:-:S00]  /*1470*/  NOP ;  /* 0x0000000000007918 */ /* 0x000fc00000000000 */
        /* <DEDUP_REMOVED lines=8> */
.L_x_20:


//--------------------- .text._Z10convKernelPdS_S_ --------------------------
	.section	.text._Z10convKernelPdS_S_,"ax",@progbits
	.align	128
        .global         _Z10convKernelPdS_S_
        .type           _Z10convKernelPdS_S_,@function
        .size           _Z10convKernelPdS_S_,(.L_x_21 - _Z10convKernelPdS_S_)
        .other          _Z10convKernelPdS_S_,@"STO_CUDA_ENTRY STV_DEFAULT"
_Z10convKernelPdS_S_:
.text._Z10convKernelPdS_S_:
[----:B------:R-:W-:Y:S01]  /*0000*/  LDC R1, c[0x0][0x37c] ;  /* 0x0000df00ff017b82 */ /* 0x000fe20000000800 */
[----:B------:R-:W0:Y:S07]  /*0010*/  S2R R7, SR_TID.Y ;  /* 0x0000000000077919 */ /* 0x000e2e0000002200 */
[----:B------:R-:W0:Y:S01]  /*0020*/  S2UR UR4, SR_CTAID.Y ;  /* 0x00000000000479c3 */ /* 0x000e220000002600 */
[----:B------:R-:W1:Y:S01]  /*0030*/  S2R R11, SR_TID.X ;  /* 0x00000000000b7919 */ /* 0x000e620000002100 */
[----:B------:R-:W2:Y:S06]  /*0040*/  S2R R13, SR_TID.Z ;  /* 0x00000000000d7919 */ /* 0x000eac0000002300 */
[----:B------:R-:W0:Y:S08]  /*0050*/  LDC R0, c[0x0][0x364] ;  /* 0x0000d900ff007b82 */ /* 0x000e300000000800 */
[----:B------:R-:W1:Y:S08]  /*0060*/  S2UR UR5, SR_CTAID.X ;  /* 0x00000000000579c3 */ /* 0x000e700000002500 */
[----:B------:R-:W1:Y:S08]  /*0070*/  LDC R6, c[0x0][0x360] ;  /* 0x0000d800ff067b82 */ /* 0x000e700000000800 */
[----:B------:R-:W2:Y:S01]  /*0080*/  S2UR UR6, SR_CTAID.Z ;  /* 0x00000000000679c3 */ /* 0x000ea20000002700 */
[----:B0-----:R-:W-:-:S07]  /*0090*/  IMAD R0, R0, UR4, R7 ;  /* 0x0000000400007c24 */ /* 0x001fce000f8e0207 */
[----:B------:R-:W2:Y:S08]  /*00a0*/  LDC R10, c[0x0][0x368] ;  /* 0x0000da00ff0a7b82 */ /* 0x000eb00000000800 */
[----:B------:R-:W0:Y:S01]  /*00b0*/  LDC.64 R2, c[0x0][0x380] ;  /* 0x0000e000ff027b82 */ /* 0x000e220000000a00 */
[----:B-1----:R-:W-:Y:S01]  /*00c0*/  IMAD R7, R6, UR5, R11 ;  /* 0x0000000506077c24 */ /* 0x002fe2000f8e020b */
[----:B------:R-:W1:Y:S04]  /*00d0*/  LDCU.64 UR4, c[0x0][0x358] ;  /* 0x00006b00ff0477ac */ /* 0x000e680008000a00 */
[----:B------:R-:W-:-:S02]  /*00e0*/  LEA R0, R7, R0, 0xc ;  /* 0x0000000007007211 */ /* 0x000fc400078e60ff */
[----:B------:R-:W3:Y:S02]  /*00f0*/  LDC.64 R4, c[0x0][0x390] ;  /* 0x0000e400ff047b82 */ /* 0x000ee40000000a00 */
[----:B------:R-:W-:-:S06]  /*0100*/  LEA R7, R7, R0, 0x1 ;  /* 0x0000000007077211 */ /* 0x000fcc00078e08ff */
[----:B------:R-:W4:Y:S01]  /*0110*/  LDC.64 R8, c[0x0][0x388] ;  /* 0x0000e200ff087b82 */ /* 0x000f220000000a00 */
[----:B--2---:R-:W-:-:S04]  /*0120*/  IMAD R6, R10, UR6, R13 ;  /* 0x000000060a067c24 */ /* 0x004fc8000f8e020d */
[C---:B------:R-:W-:Y:S01]  /*0130*/  IMAD R11, R6.reuse, 0x1b, RZ ;  /* 0x0000001b060b7824 */ /* 0x040fe200078e02ff */
[----:B------:R-:W-:Y:S01]  /*0140*/  LEA R13, R6, R0, 0x18 ;  /* 0x00000000060d7211 */ /* 0x000fe200078ec0ff */
[----:B0-----:R-:W-:-:S06]  /*0150*/  IMAD.WIDE.U32 R14, R7, 0x8, R2 ;  /* 0x00000008070e7825 */ /* 0x001fcc00078e0002 */
[----:B-1----:R-:W2:Y:S01]  /*0160*/  LDG.E.64 R14, desc[UR4][R14.64] ;  /* 0x000000040e0e7981 */ /* 0x002ea2000c1e1b00 */
[----:B---3--:R-:W-:-:S04]  /*0170*/  IMAD.WIDE.U32 R4, R13, 0x8, R4 ;  /* 0x000000080d047825 */ /* 0x008fc800078e0004 */
[----:B----4-:R-:W-:Y:S02]  /*0180*/  IMAD.WIDE.U32 R8, R11, 0x8, R8 ;  /* 0x000000080b087825 */ /* 0x010fe400078e0008 */
[----:B------:R-:W2:Y:S04]  /*0190*/  LDG.E.64 R10, desc[UR4][R4.64] ;  /* 0x00000004040a7981 */ /* 0x000ea8000c1e1b00 */
[----:B------:R-:W2:Y:S01]  /*01a0*/  LDG.E.64 R12, desc[UR4][R8.64+0x40] ;  /* 0x00004004080c7981 */ /* 0x000ea2000c1e1b00 */
[----:B------:R-:W-:-:S05]  /*01b0*/  IADD3 R17, PT, PT, R7, 0x1002, RZ ;  /* 0x0000100207117810 */ /* 0x000fca0007ffe0ff */
[----:B------:R-:W-:Y:S01]  /*01c0*/  IMAD.WIDE.U32 R16, R17, 0x8, R2 ;  /* 0x0000000811107825 */ /* 0x000fe200078e0002 */
[----:B--2---:R-:W-:-:S07]  /*01d0*/  DFMA R10, R12, R14, R10 ;  /* 0x0000000e0c0a722b */ /* 0x004fce000000000a */
[----:B------:R0:W-:Y:S04]  /*01e0*/  STG.E.64 desc[UR4][R4.64], R10 ;  /* 0x0000000a04007986 */ /* 0x0001e8000c101b04 */
        /* <DEDUP_REMOVED lines=12> */
[----:B------:R-:W3:Y:S04]  /*02b0*/  LDG.E.64 R20, desc[UR4][R20.64] ;  /* 0x0000000414147981 */ /* 0x000ee8000c1e1b00 */
[----:B0-----:R-:W3:Y:S01]  /*02c0*/  LDG.E.64 R10, desc[UR4][R8.64+0x38] ;  /* 0x00003804080a7981 */ /* 0x001ee2000c1e1b00 */
[----:B------:R-:W-:-:S05]  /*02d0*/  IADD3 R17, PT, PT, R7, 0x1003, RZ ;  /* 0x0000100307117810 */ /* 0x000fca0007ffe0ff */
[----:B------:R-:W-:Y:S01]  /*02e0*/  IMAD.WIDE.U32 R16, R17, 0x8, R2 ;  /* 0x0000000811107825 */ /* 0x000fe200078e0002 */
[----:B---3--:R-:W-:-:S07]  /*02f0*/  DFMA R10, R10, R20, R14 ;  /* 0x000000140a0a722b */ /* 0x008fce000000000e */
[----:B------:R0:W-:Y:S04]  /*0300*/  STG.E.64 desc[UR4][R4.64], R10 ;  /* 0x0000000a04007986 */ /* 0x0001e8000c101b04 */
[----:B------:R-:W3:Y:S04]  /*0310*/  LDG.E.64 R16, desc[UR4][R16.64] ;  /* 0x0000000410107981 */ /* 0x000ee8000c1e1b00 */
[----:B-1----:R-:W3:Y:S01]  /*0320*/  LDG.E.64 R12, desc[UR4][R8.64+0x20] ;  /* 0x00002004080c7981 */ /* 0x002ee2000c1e1b00 */
[----:B------:R-:W-:-:S05]  /*0330*/  IADD3 R19, PT, PT, R7, 0x2005, RZ ;  /* 0x0000200507137810 */ /* 0x000fca0007ffe0ff */
[----:B------:R-:W-:Y:S01]  /*0340*/  IMAD.WIDE.U32 R18, R19, 0x8, R2 ;  /* 0x0000000813127825 */ /* 0x000fe200078e0002 */
[----:B---3--:R-:W-:-:S07]  /*0350*/  DFMA R12, R12, R16, R10 ;  /* 0x000000100c0c722b */ /* 0x008fce000000000a */
[----:B------:R1:W-:Y:S04]  /*0360*/  STG.E.64 desc[UR4][R4.64], R12 ;  /* 0x0000000c04007986 */ /* 0x0003e8000c101b04 */
[----:B------:R-:W3:Y:S04]  /*0370*/  LDG.E.64 R18, desc[UR4][R18.64] ;  /* 0x0000000412127981 */ /* 0x000ee8000c1e1b00 */
[----:B--2---:R-:W3:Y:S01]  /*0380*/  LDG.E.64 R14, desc[UR4][R8.64+0x8] ;  /* 0x00000804080e7981 */ /* 0x004ee2000c1e1b00 */
[----:B------:R-:W-:-:S05]  /*0390*/  IADD3 R21, PT, PT, R7, 0x2, RZ ;  /* 0x0000000207157810 */ /* 0x000fca0007ffe0ff */
[----:B------:R-:W-:Y:S01]  /*03a0*/  IMAD.WIDE.U32 R20, R21, 0x8, R2 ;  /* 0x0000000815147825 */ /* 0x000fe200078e0002 */
[----:B---3--:R-:W-:-:S07]  /*03b0*/  DFMA R14, R14, R18, R12 ;  /* 0x000000120e0e722b */ /* 0x008fce000000000c */
        /* <DEDUP_REMOVED lines=108> */
[----:B------:R-:W-:Y:S04]  /*0a80*/  STG.E.64 desc[UR4][R4.64], R14 ;  /* 0x0000000e04007986 */ /* 0x000fe8000c101b04 */
[----:B------:R-:W2:Y:S04]  /*0a90*/  LDG.E.64 R20, desc[UR4][R20.64] ;  /* 0x0000000414147981 */ /* 0x000ea8000c1e1b00 */
[----:B0-----:R-:W2:Y:S01]  /*0aa0*/  LDG.E.64 R10, desc[UR4][R8.64+0xc0] ;  /* 0x0000c004080a7981 */ /* 0x001ea2000c1e1b00 */
[----:B------:R-:W-:-:S05]  /*0ab0*/  IADD3 R17, PT, PT, R7, 0x200900c, RZ ;  /* 0x0200900c07117810 */ /* 0x000fca0007ffe0ff */
[----:B------:R-:W-:Y:S01]  /*0ac0*/  IMAD.WIDE.U32 R16, R17, 0x8, R2 ;  /* 0x0000000811107825 */ /* 0x000fe200078e0002 */
[----:B--2---:R-:W-:-:S07]  /*0ad0*/  DFMA R10, R10, R20, R14 ;  /* 0x000000140a0a722b */ /* 0x004fce000000000e */
[----:B------:R-:W-:Y:S04]  /*0ae0*/  STG.E.64 desc[UR4][R4.64], R10 ;  /* 0x0000000a04007986 */ /* 0x000fe8000c101b04 */
[----:B------:R-:W2:Y:S04]  /*0af0*/  LDG.E.64 R16, desc[UR4][R16.64] ;  /* 0x0000000410107981 */ /* 0x000ea8000c1e1b00 */
[----:B-1----:R-:W2:Y:S01]  /*0b00*/  LDG.E.64 R12, desc[UR4][R8.64+0xa8] ;  /* 0x0000a804080c7981 */ /* 0x002ea2000c1e1b00 */
[----:B------:R-:W-:-:S05]  /*0b10*/  IADD3 R7, PT, PT, R7, 0x200a00e, RZ ;  /* 0x0200a00e07077810 */ /* 0x000fca0007ffe0ff */
[----:B------:R-:W-:Y:S01]  /*0b20*/  IMAD.WIDE.U32 R6, R7, 0x8, R2 ;  /* 0x0000000807067825 */ /* 0x000fe200078e0002 */
[----:B--2---:R-:W-:-:S07]  /*0b30*/  DFMA R12, R12, R16, R10 ;  /* 0x000000100c0c722b */ /* 0x004fce000000000a */
[----:B------:R-:W-:Y:S04]  /*0b40*/  STG.E.64 desc[UR4][R4.64], R12 ;  /* 0x0000000c04007986 */ /* 0x000fe8000c101b04 */
[----:B------:R-:W2:Y:S04]  /*0b50*/  LDG.E.64 R2, desc[UR4][R8.64+0x90] ;  /* 0x0000900408027981 */ /* 0x000ea8000c1e1b00 */
[----:B------:R-:W2:Y:S02]  /*0b60*/  LDG.E.64 R6, desc[UR4][R6.64] ;  /* 0x0000000406067981 */ /* 0x000ea4000c1e1b00 */
[----:B--2---:R-:W-:-:S07]  /*0b70*/  DFMA R2, R2, R6, R12 ;  /* 0x000000060202722b */ /* 0x004fce000000000c */
[----:B------:R-:W-:Y:S01]  /*0b80*/  STG.E.64 desc[UR4][R4.64], R2 ;  /* 0x0000000204007986 */ /* 0x000fe2000c101b04 */
[----:B------:R-:W-:Y:S05]  /*0b90*/  EXIT ;  /* 0x000000000000794d */ /* 0x000fea0003800000 */
.L_x_6:
        /* <DEDUP_REMOVED lines=14> */
.L_x_21:


//--------------------- .nv.shared._Z15convTiledKernelPdS_S_ --------------------------
	.section	.nv.shared._Z15convTiledKernelPdS_S_,"aw",@nobits
	.sectionflags	@""
	.align	8
.nv.shared._Z15convTiledKernelPdS_S_:
	.zero		28768


//--------------------- .nv.shared.reserved.0     --------------------------
	.section	.nv.shared.reserved.0,"aw",@nobits
	.weak		__nv_reservedSMEM_offset_0_alias
	.size		__nv_reservedSMEM_offset_0_alias, 0, 64
	.other		__nv_reservedSMEM_offset_0_alias,@"STO_CUDA_RESERVED_SHARED STV_DEFAULT"
__nv_reservedSMEM_offset_0_alias:
	.zero		0
	.zero		64


//--------------------- .nv.constant0._Z15convTiledKernelPdS_S_ --------------------------
	.section	.nv.constant0._Z15convTiledKernelPdS_S_,"a",@progbits
	.sectionflags	@""
	.align	4
.nv.constant0._Z15convTiledKernelPdS_S_:
	.zero		920


//--------------------- .nv.constant0._Z10convKernelPdS_S_ --------------------------
	.section	.nv.constant0._Z10convKernelPdS_S_,"a",@progbits
	.sectionflags	@""
	.align	4
.nv.constant0._Z10convKernelPdS_S_:
	.zero		920


//--------------------- SYMBOLS --------------------------

	.type		.nv.reservedSmem.offset0,@object
	.size		.nv.reservedSmem.offset0,0x4
	.type		.nv.reservedSmem.cap,@object
	.size		.nv.reservedSmem.cap,0x4
